	.headerflags	@"EF_CUDA_TEXMODE_UNIFIED EF_CUDA_64BIT_ADDRESS EF_CUDA_ACCELERATORS EF_CUDA_SM90 EF_CUDA_VIRTUAL_SM(EF_CUDA_SM90)"
	.elftype	@"ET_EXEC"


//--------------------- .nv.info                  --------------------------
	.section	.nv.info,"",@"SHT_CUDA_INFO"
	.align	4


	//----- nvinfo : EIATTR_REGCOUNT
	.align		4
        /*0000*/ 	.byte	0x04, 0x2f
        /*0002*/ 	.short	(.L_1 - .L_0)
	.align		4
.L_0:
        /*0004*/ 	.word	index@(triton_mm)
        /*0008*/ 	.word	0x00000040


	//----- nvinfo : EIATTR_MIN_STACK_SIZE
	.align		4
.L_1:
        /*000c*/ 	.byte	0x04, 0x12
        /*000e*/ 	.short	(.L_3 - .L_2)
	.align		4
.L_2:
        /*0010*/ 	.word	index@(triton_mm)
        /*0014*/ 	.word	0x00000000


	//----- nvinfo : EIATTR_FRAME_SIZE
	.align		4
.L_3:
        /*0018*/ 	.byte	0x04, 0x11
        /*001a*/ 	.short	(.L_5 - .L_4)
	.align		4
.L_4:
        /*001c*/ 	.word	index@(triton_mm)
        /*0020*/ 	.word	0x00000000


	//----- nvinfo : EIATTR_MIN_STACK_SIZE
	.align		4
.L_5:
        /*0024*/ 	.byte	0x04, 0x12
        /*0026*/ 	.short	(.L_7 - .L_6)
	.align		4
.L_6:
        /*0028*/ 	.word	index@(triton_mm)
        /*002c*/ 	.word	0x00000000
.L_7:


//--------------------- .nv.info.triton_mm        --------------------------
	.section	.nv.info.triton_mm,"",@"SHT_CUDA_INFO"
	.sectionflags	@""
	.align	4


	//----- nvinfo : EIATTR_CUDA_API_VERSION
	.align		4
        /*0000*/ 	.byte	0x04, 0x37
        /*0002*/ 	.short	(.L_9 - .L_8)
.L_8:
        /*0004*/ 	.word	0x0000007c


	//----- nvinfo : EIATTR_KPARAM_INFO
	.align		4
.L_9:
        /*0008*/ 	.byte	0x04, 0x17
        /*000a*/ 	.short	(.L_11 - .L_10)
.L_10:
        /*000c*/ 	.word	0x00000000
        /*0010*/ 	.short	0x0002
        /*0012*/ 	.short	0x0010
        /*0014*/ 	.byte	0x00, 0xf0, 0x21, 0x00


	//----- nvinfo : EIATTR_KPARAM_INFO
	.align		4
.L_11:
        /*0018*/ 	.byte	0x04, 0x17
        /*001a*/ 	.short	(.L_13 - .L_12)
.L_12:
        /*001c*/ 	.word	0x00000000
        /*0020*/ 	.short	0x0001
        /*0022*/ 	.short	0x0008
        /*0024*/ 	.byte	0x00, 0xf0, 0x21, 0x00


	//----- nvinfo : EIATTR_KPARAM_INFO
	.align		4
.L_13:
        /*0028*/ 	.byte	0x04, 0x17
        /*002a*/ 	.short	(.L_15 - .L_14)
.L_14:
        /*002c*/ 	.word	0x00000000
        /*0030*/ 	.short	0x0000
        /*0032*/ 	.short	0x0000
        /*0034*/ 	.byte	0x00, 0xf0, 0x21, 0x00


	//----- nvinfo : EIATTR_SPARSE_MMA_MASK
	.align		4
.L_15:
        /*0038*/ 	.byte	0x03, 0x50
        /*003a*/ 	.short	0x0000


	//----- nvinfo : EIATTR_MAXREG_COUNT
	.align		4
        /*003c*/ 	.byte	0x03, 0x1b
        /*003e*/ 	.short	0x00ff


	//----- nvinfo : EIATTR_COOP_GROUP_MASK_REGIDS
	.align		4
        /*0040*/ 	.byte	0x04, 0x29
        /*0042*/ 	.short	(.L_17 - .L_16)


	//   ....[0]....
.L_16:
        /*0044*/ 	.word	0xffffffff


	//----- nvinfo : EIATTR_COOP_GROUP_INSTR_OFFSETS
	.align		4
.L_17:
        /*0048*/ 	.byte	0x04, 0x28
        /*004a*/ 	.short	(.L_19 - .L_18)


	//   ....[0]....
.L_18:
        /*004c*/ 	.word	0x00000910


	//----- nvinfo : EIATTR_EXIT_INSTR_OFFSETS
	.align		4
.L_19:
        /*0050*/ 	.byte	0x04, 0x1c
        /*0052*/ 	.short	(.L_21 - .L_20)


	//   ....[0]....
.L_20:
        /*0054*/ 	.word	0x00001be0


	//   ....[1]....
        /*0058*/ 	.word	0x00001c30


	//----- nvinfo : EIATTR_MAX_THREADS
	.align		4
.L_21:
        /*005c*/ 	.byte	0x04, 0x05
        /*005e*/ 	.short	(.L_23 - .L_22)
.L_22:
        /*0060*/ 	.word	0x00000100
        /*0064*/ 	.word	0x00000001
        /*0068*/ 	.word	0x00000001


	//----- nvinfo : EIATTR_CBANK_PARAM_SIZE
	.align		4
.L_23:
        /*006c*/ 	.byte	0x03, 0x19
        /*006e*/ 	.short	0x0018


	//----- nvinfo : EIATTR_PARAM_CBANK
	.align		4
        /*0070*/ 	.byte	0x04, 0x0a
        /*0072*/ 	.short	(.L_25 - .L_24)
	.align		4
.L_24:
        /*0074*/ 	.word	index@(.nv.constant0.triton_mm)
        /*0078*/ 	.short	0x0210
        /*007a*/ 	.short	0x0018


	//----- nvinfo : EIATTR_SW_WAR
	.align		4
.L_25:
        /*007c*/ 	.byte	0x04, 0x36
        /*007e*/ 	.short	(.L_27 - .L_26)
.L_26:
        /*0080*/ 	.word	0x00000008
.L_27:


//--------------------- .nv.callgraph             --------------------------
	.section	.nv.callgraph,"",@"SHT_CUDA_CALLGRAPH"
	.align	4
	.sectionentsize	8
	.align		4
        /*0000*/ 	.word	0x00000000
	.align		4
        /*0004*/ 	.word	0xffffffff
	.align		4
        /*0008*/ 	.word	0x00000000
	.align		4
        /*000c*/ 	.word	0xfffffffe
	.align		4
        /*0010*/ 	.word	0x00000000
	.align		4
        /*0014*/ 	.word	0xfffffffd
	.align		4
        /*0018*/ 	.word	0x00000000
	.align		4
        /*001c*/ 	.word	0xfffffffc


//--------------------- .text.triton_mm           --------------------------
	.section	.text.triton_mm,"ax",@progbits
	.sectionflags	@"SHF_BARRIERS=1"
	.align	128
        .global         triton_mm
        .type           triton_mm,@function
        .size           triton_mm,(.L_x_2 - triton_mm)
        .other          triton_mm,@"STO_CUDA_ENTRY STV_DEFAULT"
triton_mm:
.text.triton_mm:
[----:B------:R-:W1:Y:S02]  /*0000*/  LDC R1, c[0x0][0x28] ;  /* 0x00000a00ff017b82 */ /* 0x000e640000000800 */
[----:B------:R-:W2:Y:S01]  /*0010*/  S2R R9, SR_CTAID.X ;  /* 0x0000000000097919 */ /* 0x000ea20000002500 */
[----:B------:R-:W-:Y:S01]  /*0020*/  IMAD.MOV.U32 R5, RZ, RZ, -0x8 ;  /* 0xfffffff8ff057424 */ /* 0x000fe200078e00ff */
[----:B------:R-:W3:Y:S01]  /*0030*/  S2UR UR4, SR_CgaCtaId ;  /* 0x00000000000479c3 */ /* 0x000ee20000008800 */
[----:B------:R-:W-:Y:S01]  /*0040*/  UMOV UR6, 0x400 ;  /* 0x0000040000067882 */ /* 0x000fe20000000000 */
[----:B------:R-:W-:Y:S01]  /*0050*/  ULDC.64 UR20, c[0x0][0x208] ;  /* 0x0000820000147ab9 */ /* 0x000fe20000000a00 */
[----:B------:R-:W-:Y:S01]  /*0060*/  IMAD.MOV.U32 R58, RZ, RZ, 0x2 ;  /* 0x00000002ff3a7424 */ /* 0x000fe200078e00ff */
[----:B------:R-:W-:Y:S02]  /*0070*/  CS2R R24, SRZ ;  /* 0x0000000000187805 */ /* 0x000fe4000001ff00 */
[----:B------:R-:W-:Y:S02]  /*0080*/  CS2R R26, SRZ ;  /* 0x00000000001a7805 */ /* 0x000fe4000001ff00 */
[----:B------:R-:W-:-:S02]  /*0090*/  CS2R R28, SRZ ;  /* 0x00000000001c7805 */ /* 0x000fc4000001ff00 */
[----:B------:R-:W-:Y:S02]  /*00a0*/  CS2R R30, SRZ ;  /* 0x00000000001e7805 */ /* 0x000fe4000001ff00 */
[----:B------:R-:W-:Y:S02]  /*00b0*/  CS2R R32, SRZ ;  /* 0x0000000000207805 */ /* 0x000fe4000001ff00 */
[----:B------:R-:W-:Y:S02]  /*00c0*/  CS2R R34, SRZ ;  /* 0x0000000000227805 */ /* 0x000fe4000001ff00 */
        /* <DEDUP_REMOVED lines=9> */
[----:B------:R-:W-:Y:S01]  /*0160*/  CS2R R54, SRZ ;  /* 0x0000000000367805 */ /* 0x000fe2000001ff00 */
[----:B---3--:R-:W-:-:S03]  /*0170*/  UPRMT UR6, UR4, 0x654, UR6 ;  /* 0x0000065404067896 */ /* 0x008fc60008000006 */
[----:B------:R-:W-:Y:S01]  /*0180*/  UMOV UR4, 0xffffffff ;  /* 0xffffffff00047882 */ /* 0x000fe20000000000 */
[----:B------:R-:W-:Y:S01]  /*0190*/  UIADD3 UR22, UR6, 0x4000, URZ ;  /* 0x0000400006167890 */ /* 0x000fe2000fffe03f */
[----:B--2---:R-:W-:-:S05]  /*01a0*/  IMAD.HI R0, R9, 0x2aaaaaab, RZ ;  /* 0x2aaaaaab09007827 */ /* 0x004fca00078e02ff */
[----:B------:R-:W-:-:S04]  /*01b0*/  SHF.R.U32.HI R3, RZ, 0x1f, R0 ;  /* 0x0000001fff037819 */ /* 0x000fc80000011600 */
[----:B------:R-:W-:-:S05]  /*01c0*/  LEA.HI.SX32 R4, R0, R3, 0x19 ;  /* 0x0000000300047211 */ /* 0x000fca00078fcaff */
[C---:B------:R-:W-:Y:S02]  /*01d0*/  IMAD R0, R4.reuse, R5, 0x40 ;  /* 0x0000004004007424 */ /* 0x040fe400078e0205 */
[----:B------:R-:W-:-:S03]  /*01e0*/  IMAD R6, R4, -0x300, R9 ;  /* 0xfffffd0004067824 */ /* 0x000fc600078e0209 */
[----:B------:R-:W-:Y:S02]  /*01f0*/  VIMNMX R5, R0, 0x8, PT ;  /* 0x0000000800057848 */ /* 0x000fe40003fe0100 */
[----:B------:R-:W-:Y:S02]  /*0200*/  IABS R10, R6 ;  /* 0x00000006000a7213 */ /* 0x000fe40000000000 */
[-C--:B------:R-:W-:Y:S02]  /*0210*/  IABS R8, R5.reuse ;  /* 0x0000000500087213 */ /* 0x080fe40000000000 */
[-C--:B------:R-:W-:Y:S02]  /*0220*/  IABS R11, R5.reuse ;  /* 0x00000005000b7213 */ /* 0x080fe40000000000 */
[----:B------:R-:W2:Y:S01]  /*0230*/  I2F.RP R0, R8 ;  /* 0x0000000800007306 */ /* 0x000ea20000209400 */
[----:B------:R-:W-:Y:S02]  /*0240*/  LOP3.LUT R6, R6, R5, RZ, 0x3c, !PT ;  /* 0x0000000506067212 */ /* 0x000fe400078e3cff */
[----:B------:R-:W-:-:S02]  /*0250*/  IMAD.MOV R11, RZ, RZ, -R11 ;  /* 0x000000ffff0b7224 */ /* 0x000fc400078e0a0b */
[----:B------:R-:W-:-:S03]  /*0260*/  ISETP.GE.AND P2, PT, R6, RZ, PT ;  /* 0x000000ff0600720c */ /* 0x000fc60003f46270 */
[----:B--2---:R-:W2:Y:S02]  /*0270*/  MUFU.RCP R0, R0 ;  /* 0x0000000000007308 */ /* 0x004ea40000001000 */
[----:B--2---:R-:W-:Y:S01]  /*0280*/  VIADD R2, R0, 0xffffffe ;  /* 0x0ffffffe00027836 */ /* 0x004fe20000000000 */
[----:B------:R-:W-:-:S05]  /*0290*/  IABS R0, R9 ;  /* 0x0000000900007213 */ /* 0x000fca0000000000 */
[----:B------:R2:W3:Y:S02]  /*02a0*/  F2I.FTZ.U32.TRUNC.NTZ R3, R2 ;  /* 0x0000000200037305 */ /* 0x0004e4000021f000 */
[----:B--2---:R-:W-:Y:S02]  /*02b0*/  IMAD.MOV.U32 R2, RZ, RZ, RZ ;  /* 0x000000ffff027224 */ /* 0x004fe400078e00ff */
[----:B---3--:R-:W-:-:S04]  /*02c0*/  IMAD.MOV R7, RZ, RZ, -R3 ;  /* 0x000000ffff077224 */ /* 0x008fc800078e0a03 */
[----:B------:R-:W-:-:S04]  /*02d0*/  IMAD R7, R7, R8, RZ ;  /* 0x0000000807077224 */ /* 0x000fc800078e02ff */
[----:B------:R-:W-:-:S06]  /*02e0*/  IMAD.HI.U32 R3, R3, R7, R2 ;  /* 0x0000000703037227 */ /* 0x000fcc00078e0002 */
[----:B------:R-:W-:-:S04]  /*02f0*/  IMAD.HI.U32 R2, R3, R10, RZ ;  /* 0x0000000a03027227 */ /* 0x000fc800078e00ff */
[----:B------:R-:W-:-:S04]  /*0300*/  IMAD.HI.U32 R3, R3, R0, RZ ;  /* 0x0000000003037227 */ /* 0x000fc800078e00ff */
[-C--:B------:R-:W-:Y:S02]  /*0310*/  IMAD R7, R2, R11.reuse, R10 ;  /* 0x0000000b02077224 */ /* 0x080fe400078e020a */
[----:B------:R-:W-:Y:S02]  /*0320*/  IMAD R3, R3, R11, R0 ;  /* 0x0000000b03037224 */ /* 0x000fe400078e0200 */
[----:B------:R-:W2:Y:S01]  /*0330*/  S2R R0, SR_TID.X ;  /* 0x0000000000007919 */ /* 0x000ea20000002100 */
[C---:B------:R-:W-:Y:S01]  /*0340*/  ISETP.GT.U32.AND P3, PT, R8.reuse, R7, PT ;  /* 0x000000070800720c */ /* 0x040fe20003f64070 */
[----:B------:R-:W3:Y:S01]  /*0350*/  LDC.64 R10, c[0x0][0x210] ;  /* 0x00008400ff0a7b82 */ /* 0x000ee20000000a00 */
[----:B------:R-:W-:-:S11]  /*0360*/  ISETP.GT.U32.AND P0, PT, R8, R3, PT ;  /* 0x000000030800720c */ /* 0x000fd60003f04070 */
[--C-:B------:R-:W-:Y:S02]  /*0370*/  @!P3 IMAD.IADD R7, R7, 0x1, -R8.reuse ;  /* 0x000000010707b824 */ /* 0x100fe400078e0a08 */
[----:B------:R-:W-:Y:S02]  /*0380*/  @!P0 IMAD.IADD R3, R3, 0x1, -R8 ;  /* 0x0000000103038824 */ /* 0x000fe400078e0a08 */
[----:B------:R-:W-:Y:S01]  /*0390*/  @!P3 VIADD R2, R2, 0x1 ;  /* 0x000000010202b836 */ /* 0x000fe20000000000 */
[----:B------:R-:W-:Y:S02]  /*03a0*/  ISETP.GE.U32.AND P0, PT, R7, R8, PT ;  /* 0x000000080700720c */ /* 0x000fe40003f06070 */
[----:B------:R-:W-:Y:S02]  /*03b0*/  ISETP.GT.U32.AND P1, PT, R8, R3, PT ;  /* 0x000000030800720c */ /* 0x000fe40003f24070 */
[----:B------:R-:W-:-:S09]  /*03c0*/  ISETP.GE.AND P3, PT, R9, RZ, PT ;  /* 0x000000ff0900720c */ /* 0x000fd20003f66270 */
[----:B------:R-:W-:Y:S01]  /*03d0*/  @P0 VIADD R2, R2, 0x1 ;  /* 0x0000000102020836 */ /* 0x000fe20000000000 */
[----:B------:R-:W-:Y:S01]  /*03e0*/  ISETP.NE.AND P0, PT, R5, RZ, PT ;  /* 0x000000ff0500720c */ /* 0x000fe20003f05270 */
[----:B------:R-:W-:Y:S01]  /*03f0*/  @!P1 IMAD.IADD R3, R3, 0x1, -R8 ;  /* 0x0000000103039824 */ /* 0x000fe200078e0a08 */
[----:B--2---:R-:W-:Y:S01]  /*0400*/  SHF.R.U32.HI R13, RZ, 0x2, R0 ;  /* 0x00000002ff0d7819 */ /* 0x004fe20000011600 */
[----:B------:R-:W-:Y:S01]  /*0410*/  IMAD.MOV.U32 R7, RZ, RZ, R2 ;  /* 0x000000ffff077224 */ /* 0x000fe200078e0002 */
[----:B------:R-:W-:Y:S01]  /*0420*/  LOP3.LUT R2, RZ, R5, RZ, 0x33, !PT ;  /* 0x00000005ff027212 */ /* 0x000fe200078e33ff */
[----:B------:R-:W-:Y:S01]  /*0430*/  @!P3 IMAD.MOV R3, RZ, RZ, -R3 ;  /* 0x000000ffff03b224 */ /* 0x000fe200078e0a03 */
[----:B------:R-:W-:Y:S01]  /*0440*/  SGXT.U32 R13, R13, 0x6 ;  /* 0x000000060d0d781a */ /* 0x000fe20000000000 */
[----:B------:R-:W-:Y:S01]  /*0450*/  @!P2 IMAD.MOV R7, RZ, RZ, -R7 ;  /* 0x000000ffff07a224 */ /* 0x000fe200078e0a07 */
[----:B------:R-:W2:Y:S01]  /*0460*/  LDC.64 R8, c[0x0][0x218] ;  /* 0x00008600ff087b82 */ /* 0x000ea20000000a00 */
[----:B------:R-:W-:-:S02]  /*0470*/  SHF.R.U32.HI R21, RZ, 0x5, R0 ;  /* 0x00000005ff157819 */ /* 0x000fc40000011600 */
[C---:B------:R-:W-:Y:S02]  /*0480*/  SEL R3, R2.reuse, R3, !P0 ;  /* 0x0000000302037207 */ /* 0x040fe40004000000 */
[----:B------:R-:W-:Y:S02]  /*0490*/  SEL R7, R2, R7, !P0 ;  /* 0x0000000702077207 */ /* 0x000fe40004000000 */
[----:B------:R-:W-:Y:S01]  /*04a0*/  LOP3.LUT R20, R21, 0x7fffffc, RZ, 0xc0, !PT ;  /* 0x07fffffc15147812 */ /* 0x000fe200078ec0ff */
[----:B------:R-:W-:Y:S02]  /*04b0*/  IMAD R3, R4, 0x8, R3 ;  /* 0x0000000804037824 */ /* 0x000fe400078e0203 */
[----:B------:R-:W-:-:S03]  /*04c0*/  IMAD.SHL.U32 R2, R7, 0x80, RZ ;  /* 0x0000008007027824 */ /* 0x000fc600078e00ff */
[----:B------:R-:W-:Y:S01]  /*04d0*/  SHF.R.S32.HI R5, RZ, 0x19, R3 ;  /* 0x00000019ff057819 */ /* 0x000fe20000011403 */
[----:B------:R-:W-:Y:S01]  /*04e0*/  IMAD.SHL.U32 R3, R3, 0x40, RZ ;  /* 0x0000004003037824 */ /* 0x000fe200078e00ff */
[-C--:B------:R-:W-:Y:S02]  /*04f0*/  LOP3.LUT R6, R2, R13.reuse, RZ, 0xfc, !PT ;  /* 0x0000000d02067212 */ /* 0x080fe400078efcff */
[----:B------:R-:W-:Y:S02]  /*0500*/  LOP3.LUT R7, R2, 0x40, R13, 0xfe, !PT ;  /* 0x0000004002077812 */ /* 0x000fe400078efe0d */
[----:B------:R-:W-:Y:S01]  /*0510*/  SGXT R5, R5, 0x1 ;  /* 0x000000010505781a */ /* 0x000fe20000000200 */
[----:B------:R-:W-:Y:S01]  /*0520*/  IMAD.HI R12, R6, 0x2aaaaaab, RZ ;  /* 0x2aaaaaab060c7827 */ /* 0x000fe200078e02ff */
[----:B------:R-:W-:-:S03]  /*0530*/  LOP3.LUT R4, R3, R13, RZ, 0xfc, !PT ;  /* 0x0000000d03047212 */ /* 0x000fc600078efcff */
[----:B------:R-:W-:Y:S01]  /*0540*/  IMAD.HI R14, R7, 0x2aaaaaab, RZ ;  /* 0x2aaaaaab070e7827 */ /* 0x000fe200078e02ff */
[----:B------:R-:W-:Y:S02]  /*0550*/  SHF.R.U32.HI R15, RZ, 0x1f, R12 ;  /* 0x0000001fff0f7819 */ /* 0x000fe4000001160c */
[----:B------:R-:W-:Y:S02]  /*0560*/  LEA.HI R5, R5, R4, RZ, 0xc ;  /* 0x0000000405057211 */ /* 0x000fe400078f60ff */
[----:B------:R-:W-:Y:S02]  /*0570*/  SHF.R.U32.HI R19, RZ, 0x1f, R14 ;  /* 0x0000001fff137819 */ /* 0x000fe4000001160e */
[----:B------:R-:W-:Y:S02]  /*0580*/  LEA.HI R17, R12, R15, RZ, 0x15 ;  /* 0x0000000f0c117211 */ /* 0x000fe400078fa8ff */
[----:B------:R-:W-:Y:S01]  /*0590*/  LOP3.LUT R15, R5, 0x3ff000, RZ, 0xc0, !PT ;  /* 0x003ff000050f7812 */ /* 0x000fe200078ec0ff */
[----:B------:R-:W-:Y:S01]  /*05a0*/  IMAD.SHL.U32 R5, R0, 0x8, RZ ;  /* 0x0000000800057824 */ /* 0x000fe200078e00ff */
[----:B------:R-:W-:Y:S01]  /*05b0*/  LEA.HI R14, R14, R19, RZ, 0x15 ;  /* 0x000000130e0e7211 */ /* 0x000fe200078fa8ff */
[----:B------:R-:W-:Y:S01]  /*05c0*/  IMAD R17, R17, -0x3000, R6 ;  /* 0xffffd00011117824 */ /* 0x000fe200078e0206 */
[----:B------:R-:W-:Y:S01]  /*05d0*/  LOP3.LUT R6, R13, 0x40, RZ, 0xfc, !PT ;  /* 0x000000400d067812 */ /* 0x000fe200078efcff */
[----:B------:R-:W-:Y:S01]  /*05e0*/  IMAD.IADD R15, R4, 0x1, -R15 ;  /* 0x00000001040f7824 */ /* 0x000fe200078e0a0f */
[----:B------:R-:W-:Y:S01]  /*05f0*/  LOP3.LUT R4, R5, 0x18, RZ, 0xc0, !PT ;  /* 0x0000001805047812 */ /* 0x000fe200078ec0ff */
[----:B------:R-:W-:Y:S01]  /*0600*/  IMAD R7, R14, -0x3000, R7 ;  /* 0xffffd0000e077824 */ /* 0x000fe200078e0207 */
[----:B------:R-:W-:-:S03]  /*0610*/  LOP3.LUT R12, R5, 0x18, R0, 0x48, !PT ;  /* 0x00000018050c7812 */ /* 0x000fc600078e4800 */
[--C-:B------:R-:W-:Y:S02]  /*0620*/  IMAD R15, R15, 0xc00, R4.reuse ;  /* 0x00000c000f0f7824 */ /* 0x100fe400078e0204 */
[--C-:B------:R-:W-:Y:S02]  /*0630*/  IMAD R17, R17, 0xc00, R4.reuse ;  /* 0x00000c0011117824 */ /* 0x100fe400078e0204 */
[----:B------:R-:W-:Y:S02]  /*0640*/  IMAD R7, R7, 0xc00, R4 ;  /* 0x00000c0007077824 */ /* 0x000fe400078e0204 */
[--C-:B------:R-:W-:Y:S02]  /*0650*/  IMAD R4, R13, 0x20, R12.reuse ;  /* 0x000000200d047824 */ /* 0x100fe400078e020c */
[----:B------:R-:W-:Y:S02]  /*0660*/  IMAD R6, R6, 0x20, R12 ;  /* 0x0000002006067824 */ /* 0x000fe400078e020c */
[----:B---3--:R-:W-:-:S04]  /*0670*/  IMAD.WIDE R10, R15, 0x2, R10 ;  /* 0x000000020f0a7825 */ /* 0x008fc800078e020a */
[--C-:B--2---:R-:W-:Y:S01]  /*0680*/  IMAD.WIDE R14, R7, 0x2, R8.reuse ;  /* 0x00000002070e7825 */ /* 0x104fe200078e0208 */
[----:B------:R-:W-:Y:S02]  /*0690*/  LEA R7, R4, UR6, 0x1 ;  /* 0x0000000604077c11 */ /* 0x000fe4000f8e08ff */
[----:B------:R-:W-:Y:S01]  /*06a0*/  IADD3 R56, P0, R10, 0xc0, RZ ;  /* 0x000000c00a387810 */ /* 0x000fe20007f1e0ff */
[----:B------:R-:W-:Y:S01]  /*06b0*/  IMAD.WIDE R12, R17, 0x2, R8 ;  /* 0x00000002110c7825 */ /* 0x000fe200078e0208 */
[----:B------:R-:W-:Y:S01]  /*06c0*/  LEA R17, R6, UR6, 0x1 ;  /* 0x0000000606117c11 */ /* 0x000fe2000f8e08ff */
[----:B------:R-:W-:Y:S01]  /*06d0*/  @!PT LDS RZ, [RZ] ;  /* 0x00000000fffff984 */ /* 0x000fe20000000800 */
[----:B------:R-:W-:Y:S01]  /*06e0*/  @!PT LDS RZ, [RZ] ;  /* 0x00000000fffff984 */ /* 0x000fe20000000800 */
[----:B------:R-:W-:Y:S01]  /*06f0*/  @!PT LDS RZ, [RZ] ;  /* 0x00000000fffff984 */ /* 0x000fe20000000800 */
[----:B------:R-:W-:Y:S02]  /*0700*/  LDGSTS.E.BYPASS.128 [R7], desc[UR20][R10.64] ;  /* 0x000000000a077fae */ /* 0x000fe4000b901c54 */
[----:B------:R-:W-:Y:S01]  /*0710*/  IMAD.SHL.U32 R8, R0, 0x2, RZ ;  /* 0x0000000200087824 */ /* 0x000fe200078e00ff */
[----:B------:R-:W-:Y:S01]  /*0720*/  IADD3 R22, P1, R12, 0xc0, RZ ;  /* 0x000000c00c167810 */ /* 0x000fe20007f3e0ff */
[----:B------:R-:W0:Y:S01]  /*0730*/  LDGDEPBAR ;  /* 0x00000000000079af */ /* 0x000e220000000000 */
[----:B------:R-:W-:Y:S01]  /*0740*/  IMAD.X R59, RZ, RZ, R11, P0 ;  /* 0x000000ffff3b7224 */ /* 0x000fe200000e060b */
[----:B------:R-:W-:Y:S01]  /*0750*/  IADD3 R23, P0, R14, 0xc0, RZ ;  /* 0x000000c00e177810 */ /* 0x000fe20007f1e0ff */
[----:B------:R-:W-:Y:S01]  /*0760*/  IMAD.MOV.U32 R9, RZ, RZ, -0x20 ;  /* 0xffffffe0ff097424 */ /* 0x000fe200078e00ff */
[----:B------:R-:W-:Y:S01]  /*0770*/  LDGSTS.E.BYPASS.128 [R7+0x4000], desc[UR20][R12.64] ;  /* 0x040000000c077fae */ /* 0x000fe2000b901c54 */
[----:B------:R-:W-:-:S02]  /*0780*/  IMAD.X R57, RZ, RZ, R13, P1 ;  /* 0x000000ffff397224 */ /* 0x000fc400008e060d */
[----:B------:R-:W-:Y:S01]  /*0790*/  IMAD.X R60, RZ, RZ, R15, P0 ;  /* 0x000000ffff3c7224 */ /* 0x000fe200000e060f */
[----:B------:R-:W-:Y:S04]  /*07a0*/  LDGSTS.E.BYPASS.128 [R17+0x4000], desc[UR20][R14.64] ;  /* 0x040000000e117fae */ /* 0x000fe8000b901c54 */
[----:B------:R-:W0:Y:S01]  /*07b0*/  LDGDEPBAR ;  /* 0x00000000000079af */ /* 0x000e220000000000 */
[----:B------:R-:W-:Y:S06]  /*07c0*/  BAR.SYNC.DEFER_BLOCKING 0x0 ;  /* 0x0000000000007b1d */ /* 0x000fec0000010000 */
[----:B------:R-:W-:Y:S01]  /*07d0*/  @!PT LDS RZ, [RZ] ;  /* 0x00000000fffff984 */ /* 0x000fe20000000800 */
[----:B------:R-:W-:Y:S01]  /*07e0*/  @!PT LDS RZ, [RZ] ;  /* 0x00000000fffff984 */ /* 0x000fe20000000800 */
[----:B------:R-:W-:Y:S01]  /*07f0*/  @!PT LDS RZ, [RZ] ;  /* 0x00000000fffff984 */ /* 0x000fe20000000800 */
[----:B------:R-:W-:Y:S04]  /*0800*/  LDGSTS.E.BYPASS.128 [R7+0x1000], desc[UR20][R10.64+0x40] ;  /* 0x010000400a077fae */ /* 0x000fe8000b901c54 */
[----:B------:R-:W0:Y:S04]  /*0810*/  LDGDEPBAR ;  /* 0x00000000000079af */ /* 0x000e280000000000 */
[----:B------:R-:W-:Y:S04]  /*0820*/  LDGSTS.E.BYPASS.128 [R7+0x6000], desc[UR20][R12.64+0x40] ;  /* 0x060000400c077fae */ /* 0x000fe8000b901c54 */
        /* <DEDUP_REMOVED lines=8> */
[----:B------:R2:W-:Y:S04]  /*08b0*/  LDGSTS.E.BYPASS.128 [R7+0x8000], desc[UR20][R12.64+0x80] ;  /* 0x080000800c077fae */ /* 0x0005e8000b901c54 */
[----:B------:R3:W-:Y:S04]  /*08c0*/  LDGSTS.E.BYPASS.128 [R17+0x8000], desc[UR20][R14.64+0x80] ;  /* 0x080000800e117fae */ /* 0x0007e8000b901c54 */
[----:B------:R-:W0:Y:S01]  /*08d0*/  LDGDEPBAR ;  /* 0x00000000000079af */ /* 0x000e220000000000 */
[----:B--2---:R-:W-:-:S04]  /*08e0*/  LOP3.LUT R12, R8, 0x100, RZ, 0xc0, !PT ;  /* 0x00000100080c7812 */ /* 0x004fc800078ec0ff */
[C---:B------:R-:W-:Y:S02]  /*08f0*/  LOP3.LUT R8, R12.reuse, 0x2000000, RZ, 0xfc, !PT ;  /* 0x020000000c087812 */ /* 0x040fe400078efcff */
[----:B---3--:R-:W-:-:S07]  /*0900*/  LOP3.LUT R12, R12, 0x2000002, RZ, 0xfc, !PT ;  /* 0x020000020c0c7812 */ /* 0x008fce00078efcff */
.L_x_0:
[----:B------:R-:W2:Y:S01]  /*0910*/  SHFL.IDX PT, R10, R20, RZ, 0x1f ;  /* 0x00001fff140a7589 */ /* 0x000ea200000e0000 */
[----:B------:R-:W-:Y:S01]  /*0920*/  UIADD3 UR4, UR4, 0x1, URZ ;  /* 0x0000000104047890 */ /* 0x000fe2000fffe03f */
[----:B------:R-:W-:-:S04]  /*0930*/  DEPBAR.LE SB0, 0x4 ;  /* 0x000081000000791a */ /* 0x000fc80000000000 */
[----:B------:R-:W-:Y:S01]  /*0940*/  UISETP.GE.AND UP0, UPT, UR4, 0x4, UPT ;  /* 0x000000040400788c */ /* 0x000fe2000bf06270 */
[----:B------:R-:W-:Y:S01]  /*0950*/  BAR.SYNC.DEFER_BLOCKING 0x0 ;  /* 0x0000000000007b1d */ /* 0x000fe20000010000 */
[----:B------:R-:W-:Y:S02]  /*0960*/  IMAD.MOV.U32 R11, RZ, RZ, -0x7fffffe0 ;  /* 0x80000020ff0b7424 */ /* 0x000fe400078e00ff */
[----:B------:R-:W-:Y:S01]  /*0970*/  USEL UR16, UR4, URZ, !UP0 ;  /* 0x0000003f04107287 */ /* 0x000fe2000c000000 */
[----:B------:R-:W-:Y:S02]  /*0980*/  VIADD R58, R58, 0x1 ;  /* 0x000000013a3a7836 */ /* 0x000fe40000000000 */
[----:B------:R-:W-:Y:S01]  /*0990*/  IMAD.MOV.U32 R16, RZ, RZ, R22 ;  /* 0x000000ffff107224 */ /* 0x000fe200078e0016 */
[----:B------:R-:W-:Y:S01]  /*09a0*/  ULEA UR4, UR16, UR22, 0xd ;  /* 0x0000001610047291 */ /* 0x000fe2000f8e683f */
[----:B------:R-:W-:Y:S01]  /*09b0*/  IMAD.MOV.U32 R18, RZ, RZ, R23 ;  /* 0x000000ffff127224 */ /* 0x000fe200078e0017 */
[C---:B------:R-:W-:Y:S01]  /*09c0*/  ISETP.GE.AND P1, PT, R58.reuse, 0x4, PT ;  /* 0x000000043a00780c */ /* 0x040fe20003f26270 */
[----:B------:R-:W-:Y:S01]  /*09d0*/  VIADD R22, R9, 0x40 ;  /* 0x0000004009167836 */ /* 0x000fe20000000000 */
[----:B------:R-:W-:Y:S01]  /*09e0*/  USHF.R.U32.HI UR4, URZ, 0x4, UR4 ;  /* 0x000000043f047899 */ /* 0x000fe20008011604 */
[----:B------:R-:W-:Y:S01]  /*09f0*/  IMAD.MOV.U32 R23, RZ, RZ, R11 ;  /* 0x000000ffff177224 */ /* 0x000fe200078e000b */
[----:B------:R-:W-:-:S02]  /*0a00*/  SEL R58, R58, RZ, !P1 ;  /* 0x000000ff3a3a7207 */ /* 0x000fc40004800000 */
[----:B------:R-:W-:Y:S01]  /*0a10*/  ULOP3.LUT UR4, UR4, 0x3fff, URZ, 0xc0, !UPT ;  /* 0x00003fff04047892 */ /* 0x000fe2000f8ec03f */
[----:B--2---:R-:W-:Y:S01]  /*0a20*/  R2UR UR5, R10 ;  /* 0x000000000a0572ca */ /* 0x004fe200000e0000 */
[----:B------:R-:W-:Y:S01]  /*0a30*/  IMAD.MOV.U32 R10, RZ, RZ, R8 ;  /* 0x000000ffff0a7224 */ /* 0x000fe200078e0008 */
[C---:B------:R-:W-:Y:S01]  /*0a40*/  LEA R19, R58.reuse, UR22, 0xd ;  /* 0x000000163a137c11 */ /* 0x040fe2000f8e68ff */
[----:B------:R-:W-:Y:S02]  /*0a50*/  IMAD R17, R58, 0x1000, R7 ;  /* 0x000010003a117824 */ /* 0x000fe400078e0207 */
[----:B------:R-:W-:Y:S01]  /*0a60*/  IMAD.MOV.U32 R13, RZ, RZ, R10 ;  /* 0x000000ffff0d7224 */ /* 0x000fe200078e000a */
[----:B------:R-:W-:Y:S01]  /*0a70*/  UMOV UR9, UR4 ;  /* 0x0000000400097c82 */ /* 0x000fe20008000000 */
[----:B------:R-:W-:-:S03]  /*0a80*/  WARPGROUP.ARRIVE ;  /* 0x00000000000079c5 */ /* 0x000fc60000000000 */
[----:B------:R-:W-:Y:S01]  /*0a90*/  IADD3 R14, P0, R13, UR9, RZ ;  /* 0x000000090d0e7c10 */ /* 0x000fe2000ff1e0ff */
[----:B------:R-:W-:Y:S02]  /*0aa0*/  IMAD.MOV.U32 R13, RZ, RZ, R11 ;  /* 0x000000ffff0d7224 */ /* 0x000fe400078e000b */
[----:B------:R-:W-:Y:S01]  /*0ab0*/  USHF.L.U32 UR7, UR5, 0x6, URZ ;  /* 0x0000000605077899 */ /* 0x000fe2000800063f */
[----:B------:R-:W-:Y:S01]  /*0ac0*/  R2UR UR10, R14 ;  /* 0x000000000e0a72ca */ /* 0x000fe200000e0000 */
[----:B------:R-:W-:Y:S01]  /*0ad0*/  ULEA UR5, UR16, UR6, 0xc ;  /* 0x0000000610057291 */ /* 0x000fe2000f8e603f */
[----:B------:R-:W-:Y:S01]  /*0ae0*/  IMAD.MOV.U32 R14, RZ, RZ, R12 ;  /* 0x000000ffff0e7224 */ /* 0x000fe200078e000c */
[----:B------:R-:W-:Y:S02]  /*0af0*/  ULOP3.LUT UR7, UR7, 0xc0, URZ, 0xc0, !UPT ;  /* 0x000000c007077892 */ /* 0x000fe4000f8ec03f */
[----:B------:R-:W-:Y:S02]  /*0b00*/  USHF.R.U32.HI UR8, URZ, 0x4, UR5 ;  /* 0x000000043f087899 */ /* 0x000fe40008011605 */
[----:B------:R-:W-:Y:S01]  /*0b10*/  UIADD3 UR16, UR16, 0x1, URZ ;  /* 0x0000000110107890 */ /* 0x000fe2000fffe03f */
[----:B------:R-:W-:Y:S01]  /*0b20*/  UMOV UR5, URZ ;  /* 0x0000003f00057c82 */ /* 0x000fe20008000000 */
[----:B------:R-:W-:Y:S01]  /*0b30*/  ULOP3.LUT UR8, UR8, 0x3fff, URZ, 0xc0, !UPT ;  /* 0x00003fff08087892 */ /* 0x000fe2000f8ec03f */
[----:B------:R-:W-:-:S02]  /*0b40*/  UMOV UR9, UR5 ;  /* 0x0000000500097c82 */ /* 0x000fc40008000000 */
[----:B------:R-:W-:Y:S01]  /*0b50*/  IADD3.X R15, R13, UR9, RZ, P0, !PT ;  /* 0x000000090d0f7c10 */ /* 0x000fe200087fe4ff */
[----:B------:R-:W-:Y:S01]  /*0b60*/  UIADD3 UR12, UP0, UR7, UR8, URZ ;  /* 0x00000008070c7290 */ /* 0x000fe2000ff1e03f */
[----:B------:R-:W-:Y:S02]  /*0b70*/  IMAD.MOV.U32 R13, RZ, RZ, -0x7fffffe0 ;  /* 0x80000020ff0d7424 */ /* 0x000fe400078e00ff */
[----:B------:R-:W-:Y:S01]  /*0b80*/  R2UR UR11, R15 ;  /* 0x000000000f0b72ca */ /* 0x000fe200000e0000 */
[----:B------:R-:W-:Y:S01]  /*0b90*/  UIADD3.X UR13, URZ, URZ, URZ, UP0, !UPT ;  /* 0x0000003f3f0d7290 */ /* 0x000fe200087fe43f */
[----:B------:R-:W-:Y:S01]  /*0ba0*/  IMAD.MOV.U32 R15, RZ, RZ, R13 ;  /* 0x000000ffff0f7224 */ /* 0x000fe200078e000d */
[----:B------:R-:W-:Y:S02]  /*0bb0*/  ULOP3.LUT UR8, UR12, 0x1000000, URZ, 0xfc, !UPT ;  /* 0x010000000c087892 */ /* 0x000fe4000f8efc3f */
[----:B------:R-:W-:Y:S02]  /*0bc0*/  ULOP3.LUT UR9, UR13, 0x80000020, URZ, 0xfc, !UPT ;  /* 0x800000200d097892 */ /* 0x000fe4000f8efc3f */
[----:B------:R-:W-:-:S07]  /*0bd0*/  UISETP.GE.AND UP0, UPT, UR16, 0x4, UPT ;  /* 0x000000041000788c */ /* 0x000fce000bf06270 */
[----:B------:R-:W-:Y:S01]  /*0be0*/  HGMMA.64x64x16.F32.BF16 R24, gdesc[UR8], R24 ;  /* 0x00e00000081879f0 */ /* 0x000fe20008701818 */
[----:B------:R-:W-:Y:S01]  /*0bf0*/  UMOV UR8, UR4 ;  /* 0x0000000400087c82 */ /* 0x000fe20008000000 */
[----:B------:R-:W-:Y:S01]  /*0c00*/  UMOV UR9, 0x80000020 ;  /* 0x8000002000097882 */ /* 0x000fe20000000000 */
[----:B------:R-:W-:Y:S01]  /*0c10*/  IADD3 R14, P0, R14, UR8, RZ ;  /* 0x000000080e0e7c10 */ /* 0x000fe2000ff1e0ff */
[----:B------:R-:W-:Y:S01]  /*0c20*/  UMOV UR8, 0x1000002 ;  /* 0x0100000200087882 */ /* 0x000fe20000000000 */
[----:B------:R-:W-:Y:S02]  /*0c30*/  USEL UR10, UR16, URZ, !UP0 ;  /* 0x0000003f100a7287 */ /* 0x000fe4000c000000 */
[----:B------:R-:W-:Y:S01]  /*0c40*/  IADD3.X R15, R15, UR5, RZ, P0, !PT ;  /* 0x000000050f0f7c10 */ /* 0x000fe200087fe4ff */
[----:B------:R-:W-:Y:S01]  /*0c50*/  UIADD3.64 UR12, UR12, UR8, URZ ;  /* 0x000000080c0c7297 */ /* 0x000fe2000fffe03f */
[----:B------:R-:W-:Y:S01]  /*0c60*/  R2UR UR14, R14 ;  /* 0x000000000e0e72ca */ /* 0x000fe200000e0000 */
[----:B------:R-:W-:Y:S01]  /*0c70*/  ULEA UR4, UR10, UR22, 0xd ;  /* 0x000000160a047291 */ /* 0x000fe2000f8e683f */
[----:B------:R-:W-:Y:S01]  /*0c80*/  R2UR UR15, R15 ;  /* 0x000000000f0f72ca */ /* 0x000fe200000e0000 */
[----:B------:R-:W-:Y:S01]  /*0c90*/  IMAD.MOV.U32 R14, RZ, RZ, R10 ;  /* 0x000000ffff0e7224 */ /* 0x000fe200078e000a */
[----:B------:R-:W-:Y:S01]  /*0ca0*/  UMOV UR5, URZ ;  /* 0x0000003f00057c82 */ /* 0x000fe20008000000 */
[----:B------:R-:W-:Y:S01]  /*0cb0*/  USHF.R.U32.HI UR4, URZ, 0x4, UR4 ;  /* 0x000000043f047899 */ /* 0x000fe20008011604 */
[----:B------:R-:W-:-:S03]  /*0cc0*/  IMAD.MOV.U32 R15, RZ, RZ, R11 ;  /* 0x000000ffff0f7224 */ /* 0x000fc600078e000b */
[----:B------:R-:W-:-:S07]  /*0cd0*/  ULOP3.LUT UR4, UR4, 0x3fff, URZ, 0xc0, !UPT ;  /* 0x00003fff04047892 */ /* 0x000fce000f8ec03f */
[----:B------:R-:W-:Y:S02]  /*0ce0*/  UMOV UR11, UR4 ;  /* 0x00000004000b7c82 */ /* 0x000fe40008000000 */
[----:B------:R-:W-:Y:S01]  /*0cf0*/  IADD3 R14, P0, R14, UR11, RZ ;  /* 0x0000000b0e0e7c10 */ /* 0x000fe2000ff1e0ff */
[----:B------:R-:W-:-:S03]  /*0d00*/  UMOV UR11, UR5 ;  /* 0x00000005000b7c82 */ /* 0x000fc60008000000 */
[----:B------:R-:W-:Y:S01]  /*0d10*/  IADD3.X R15, R15, UR11, RZ, P0, !PT ;  /* 0x0000000b0f0f7c10 */ /* 0x000fe200087fe4ff */
[----:B------:R-:W-:Y:S01]  /*0d20*/  UMOV UR11, UR4 ;  /* 0x00000004000b7c82 */ /* 0x000fe20008000000 */
[----:B------:R-:W-:Y:S02]  /*0d30*/  ULEA UR4, UR10, UR6, 0xc ;  /* 0x000000060a047291 */ /* 0x000fe4000f8e603f */
[----:B------:R-:W-:Y:S02]  /*0d40*/  UIADD3 UR10, UR10, 0x1, URZ ;  /* 0x000000010a0a7890 */ /* 0x000fe4000fffe03f */
[----:B------:R-:W-:-:S04]  /*0d50*/  USHF.R.U32.HI UR4, URZ, 0x4, UR4 ;  /* 0x000000043f047899 */ /* 0x000fc80008011604 */
[----:B------:R-:W-:-:S04]  /*0d60*/  ULOP3.LUT UR4, UR4, 0x3fff, URZ, 0xc0, !UPT ;  /* 0x00003fff04047892 */ /* 0x000fc8000f8ec03f */
[----:B------:R-:W-:-:S04]  /*0d70*/  UIADD3 UR16, UP0, UR7, UR4, URZ ;  /* 0x0000000407107290 */ /* 0x000fc8000ff1e03f */
[----:B------:R-:W-:Y:S02]  /*0d80*/  UIADD3.X UR17, URZ, URZ, URZ, UP0, !UPT ;  /* 0x0000003f3f117290 */ /* 0x000fe400087fe43f */
[----:B------:R-:W-:Y:S01]  /*0d90*/  UISETP.GE.AND UP0, UPT, UR10, 0x4, UPT ;  /* 0x000000040a00788c */ /* 0x000fe2000bf06270 */
[----:B------:R-:W-:Y:S01]  /*0da0*/  HGMMA.64x64x16.F32.BF16 R24, gdesc[UR12], R24, gsb0 ;  /* 0x00e000000c1879f0 */ /* 0x000fe20008001818 */
[----:B------:R-:W-:Y:S01]  /*0db0*/  R2UR UR14, R14 ;  /* 0x000000000e0e72ca */ /* 0x000fe200000e0000 */
[----:B------:R-:W-:Y:S01]  /*0dc0*/  IMAD.MOV.U32 R14, RZ, RZ, R12 ;  /* 0x000000ffff0e7224 */ /* 0x000fe200078e000c */
[----:B------:R-:W-:Y:S01]  /*0dd0*/  R2UR UR15, R15 ;  /* 0x000000000f0f72ca */ /* 0x000fe200000e0000 */
[----:B------:R-:W-:Y:S01]  /*0de0*/  IMAD.MOV.U32 R15, RZ, RZ, R13 ;  /* 0x000000ffff0f7224 */ /* 0x000fe200078e000d */
[----:B------:R-:W-:Y:S02]  /*0df0*/  ULOP3.LUT UR12, UR16, 0x1000000, URZ, 0xfc, !UPT ;  /* 0x01000000100c7892 */ /* 0x000fe4000f8efc3f */
[----:B------:R-:W-:Y:S01]  /*0e00*/  IADD3 R14, P0, R14, UR11, RZ ;  /* 0x0000000b0e0e7c10 */ /* 0x000fe2000ff1e0ff */
[----:B------:R-:W-:-:S02]  /*0e10*/  ULOP3.LUT UR13, UR17, 0x80000020, URZ, 0xfc, !UPT ;  /* 0x80000020110d7892 */ /* 0x000fc4000f8efc3f */
[----:B------:R-:W-:Y:S01]  /*0e20*/  UIADD3.64 UR16, UR16, UR8, URZ ;  /* 0x0000000810107297 */ /* 0x000fe2000fffe03f */
[----:B------:R-:W-:Y:S01]  /*0e30*/  R2UR UR18, R14 ;  /* 0x000000000e1272ca */ /* 0x000fe200000e0000 */
[----:B------:R-:W-:Y:S01]  /*0e40*/  VIADD R14, R9, 0x20 ;  /* 0x00000020090e7836 */ /* 0x000fe20000000000 */
[----:B------:R-:W-:Y:S01]  /*0e50*/  IADD3.X R15, R15, UR5, RZ, P0, !PT ;  /* 0x000000050f0f7c10 */ /* 0x000fe200087fe4ff */
[----:B------:R-:W-:-:S03]  /*0e60*/  UMOV UR5, URZ ;  /* 0x0000003f00057c82 */ /* 0x000fc60008000000 */
[----:B------:R-:W-:Y:S01]  /*0e70*/  ISETP.GE.U32.AND P0, PT, R14, 0xba0, PT ;  /* 0x00000ba00e00780c */ /* 0x000fe20003f06070 */
[----:B------:R-:W-:Y:S01]  /*0e80*/  IMAD.MOV.U32 R14, RZ, RZ, R56 ;  /* 0x000000ffff0e7224 */ /* 0x000fe200078e0038 */
[----:B------:R-:W-:Y:S01]  /*0e90*/  R2UR UR19, R15 ;  /* 0x000000000f1372ca */ /* 0x000fe200000e0000 */
[----:B------:R-:W-:Y:S02]  /*0ea0*/  IMAD.MOV.U32 R15, RZ, RZ, R59 ;  /* 0x000000ffff0f7224 */ /* 0x000fe400078e003b */
[----:B------:R-:W-:Y:S02]  /*0eb0*/  IMAD R59, R4, 0x2, R19 ;  /* 0x00000002043b7824 */ /* 0x000fe400078e0213 */
[----:B------:R-:W-:-:S05]  /*0ec0*/  VIADD R56, R58, 0x1 ;  /* 0x000000013a387836 */ /* 0x000fca0000000000 */
[----:B------:R-:W-:-:S04]  /*0ed0*/  ISETP.GE.AND P1, PT, R56, 0x4, PT ;  /* 0x000000043800780c */ /* 0x000fc80003f26270 */
[----:B------:R-:W-:Y:S01]  /*0ee0*/  SEL R56, R56, RZ, !P1 ;  /* 0x000000ff38387207 */ /* 0x000fe20004800000 */
[----:B------:R-:W-:Y:S02]  /*0ef0*/  WARPGROUP.DEPBAR.LE gsb0, 0x1 ;  /* 0x00008000000079c5 */ /* 0x000fe40000010100 */
[----:B------:R-:W-:Y:S06]  /*0f00*/  BAR.SYNC.DEFER_BLOCKING 0x0 ;  /* 0x0000000000007b1d */ /* 0x000fec0000010000 */
[----:B------:R-:W-:Y:S01]  /*0f10*/  @!PT LDS RZ, [RZ] ;  /* 0x00000000fffff984 */ /* 0x000fe20000000800 */
[----:B------:R-:W-:Y:S01]  /*0f20*/  @!PT LDS RZ, [RZ] ;  /* 0x00000000fffff984 */ /* 0x000fe20000000800 */
[----:B------:R-:W-:Y:S01]  /*0f30*/  @!PT LDS RZ, [RZ] ;  /* 0x00000000fffff984 */ /* 0x000fe20000000800 */
[----:B------:R2:W-:Y:S04]  /*0f40*/  LDGSTS.E.BYPASS.128 [R17], desc[UR20][R14.64], !P0 ;  /* 0x000000000e117fae */ /* 0x0005e8000c101c54 */
[----:B------:R-:W0:Y:S01]  /*0f50*/  LDGDEPBAR ;  /* 0x00000000000079af */ /* 0x000e220000000000 */
[----:B--2---:R-:W-:-:S02]  /*0f60*/  IMAD.MOV.U32 R17, RZ, RZ, R57 ;  /* 0x000000ffff117224 */ /* 0x004fc400078e0039 */
[----:B------:R-:W-:Y:S02]  /*0f70*/  IMAD R57, R6, 0x2, R19 ;  /* 0x0000000206397824 */ /* 0x000fe400078e0213 */
[----:B------:R-:W-:Y:S01]  /*0f80*/  IMAD.MOV.U32 R19, RZ, RZ, R60 ;  /* 0x000000ffff137224 */ /* 0x000fe200078e003c */
[----:B------:R2:W-:Y:S04]  /*0f90*/  LDGSTS.E.BYPASS.128 [R59], desc[UR20][R16.64], !P0 ;  /* 0x00000000103b7fae */ /* 0x0005e8000c101c54 */
[----:B------:R3:W-:Y:S01]  /*0fa0*/  LDGSTS.E.BYPASS.128 [R57], desc[UR20][R18.64], !P0 ;  /* 0x0000000012397fae */ /* 0x0007e2000c101c54 */
[----:B------:R-:W-:Y:S01]  /*0fb0*/  ISETP.GE.U32.AND P0, PT, R22, 0xba0, PT ;  /* 0x00000ba01600780c */ /* 0x000fe20003f06070 */
[----:B------:R-:W-:Y:S02]  /*0fc0*/  IMAD.MOV.U32 R22, RZ, RZ, R10 ;  /* 0x000000ffff167224 */ /* 0x000fe400078e000a */
[----:B------:R-:W0:Y:S01]  /*0fd0*/  LDGDEPBAR ;  /* 0x00000000000079af */ /* 0x000e220000000000 */
[C---:B--2---:R-:W-:Y:S01]  /*0fe0*/  LEA R59, R56.reuse, UR22, 0xd ;  /* 0x00000016383b7c11 */ /* 0x044fe2000f8e68ff */
[----:B---3--:R-:W-:-:S04]  /*0ff0*/  IMAD R57, R56, 0x1000, R7 ;  /* 0x0000100038397824 */ /* 0x008fc800078e0207 */
[--C-:B------:R-:W-:Y:S02]  /*1000*/  IMAD R61, R4, 0x2, R59.reuse ;  /* 0x00000002043d7824 */ /* 0x100fe400078e023b */
[----:B------:R-:W-:Y:S01]  /*1010*/  IMAD R59, R6, 0x2, R59 ;  /* 0x00000002063b7824 */ /* 0x000fe200078e023b */
[----:B------:R-:W-:-:S04]  /*1020*/  DEPBAR.LE SB0, 0x4 ;  /* 0x000081000000791a */ /* 0x000fc80000000000 */
[----:B------:R-:W-:Y:S06]  /*1030*/  BAR.SYNC.DEFER_BLOCKING 0x0 ;  /* 0x0000000000007b1d */ /* 0x000fec0000010000 */
[----:B------:R-:W-:-:S06]  /*1040*/  WARPGROUP.ARRIVE ;  /* 0x00000000000079c5 */ /* 0x000fcc0000000000 */
[----:B------:R-:W-:Y:S04]  /*1050*/  HGMMA.64x64x16.F32.BF16 R24, gdesc[UR12], R24 ;  /* 0x00e000000c1879f0 */ /* 0x000fe80008701818 */
[----:B------:R-:W-:Y:S01]  /*1060*/  HGMMA.64x64x16.F32.BF16 R24, gdesc[UR16], R24, gsb0 ;  /* 0x00e00000101879f0 */ /* 0x000fe20008001818 */
[----:B------:R-:W-:-:S04]  /*1070*/  USEL UR16, UR10, URZ, !UP0 ;  /* 0x0000003f0a107287 */ /* 0x000fc8000c000000 */
[----:B------:R-:W-:-:S04]  /*1080*/  ULEA UR4, UR16, UR22, 0xd ;  /* 0x0000001610047291 */ /* 0x000fc8000f8e683f */
[----:B------:R-:W-:-:S04]  /*1090*/  USHF.R.U32.HI UR4, URZ, 0x4, UR4 ;  /* 0x000000043f047899 */ /* 0x000fc80008011604 */
[----:B------:R-:W-:-:S07]  /*10a0*/  ULOP3.LUT UR4, UR4, 0x3fff, URZ, 0xc0, !UPT ;  /* 0x00003fff04047892 */ /* 0x000fce000f8ec03f */
[----:B------:R-:W-:Y:S02]  /*10b0*/  UMOV UR10, UR4 ;  /* 0x00000004000a7c82 */ /* 0x000fe40008000000 */
[----:B------:R-:W-:Y:S01]  /*10c0*/  IADD3 R22, P1, R22, UR10, RZ ;  /* 0x0000000a16167c10 */ /* 0x000fe2000ff3e0ff */
[----:B------:R-:W-:-:S03]  /*10d0*/  UMOV UR10, UR5 ;  /* 0x00000005000a7c82 */ /* 0x000fc60008000000 */
[----:B------:R-:W-:Y:S01]  /*10e0*/  IADD3.X R23, R23, UR10, RZ, P1, !PT ;  /* 0x0000000a17177c10 */ /* 0x000fe20008ffe4ff */
[----:B------:R-:W-:Y:S01]  /*10f0*/  ULEA UR10, UR16, UR6, 0xc ;  /* 0x00000006100a7291 */ /* 0x000fe2000f8e603f */
[----:B------:R-:W-:Y:S01]  /*1100*/  R2UR UR14, R22 ;  /* 0x00000000160e72ca */ /* 0x000fe200000e0000 */
[----:B------:R-:W-:Y:S01]  /*1110*/  IMAD.MOV.U32 R22, RZ, RZ, R12 ;  /* 0x000000ffff167224 */ /* 0x000fe200078e000c */
[----:B------:R-:W-:Y:S01]  /*1120*/  R2UR UR15, R23 ;  /* 0x00000000170f72ca */ /* 0x000fe200000e0000 */
[----:B------:R-:W-:Y:S01]  /*1130*/  USHF.R.U32.HI UR10, URZ, 0x4, UR10 ;  /* 0x000000043f0a7899 */ /* 0x000fe2000801160a */
[----:B------:R-:W-:-:S03]  /*1140*/  IMAD.MOV.U32 R23, RZ, RZ, R13 ;  /* 0x000000ffff177224 */ /* 0x000fc600078e000d */
[----:B------:R-:W-:-:S04]  /*1150*/  ULOP3.LUT UR10, UR10, 0x3fff, URZ, 0xc0, !UPT ;  /* 0x00003fff0a0a7892 */ /* 0x000fc8000f8ec03f */
[----:B------:R-:W-:-:S04]  /*1160*/  UIADD3 UR10, UP0, UR7, UR10, URZ ;  /* 0x0000000a070a7290 */ /* 0x000fc8000ff1e03f */
[----:B------:R-:W-:Y:S02]  /*1170*/  UIADD3.X UR11, URZ, URZ, URZ, UP0, !UPT ;  /* 0x0000003f3f0b7290 */ /* 0x000fe400087fe43f */
[----:B------:R-:W-:Y:S02]  /*1180*/  ULOP3.LUT UR12, UR10, 0x1000000, URZ, 0xfc, !UPT ;  /* 0x010000000a0c7892 */ /* 0x000fe4000f8efc3f */
[----:B------:R-:W-:Y:S01]  /*1190*/  ULOP3.LUT UR13, UR11, 0x80000020, URZ, 0xfc, !UPT ;  /* 0x800000200b0d7892 */ /* 0x000fe2000f8efc3f */
[----:B------:R-:W-:Y:S02]  /*11a0*/  WARPGROUP.DEPBAR.LE gsb0, 0x1 ;  /* 0x00008000000079c5 */ /* 0x000fe40000010100 */
[----:B------:R-:W-:Y:S06]  /*11b0*/  BAR.SYNC.DEFER_BLOCKING 0x0 ;  /* 0x0000000000007b1d */ /* 0x000fec0000010000 */
[----:B------:R-:W-:Y:S01]  /*11c0*/  @!PT LDS RZ, [RZ] ;  /* 0x00000000fffff984 */ /* 0x000fe20000000800 */
[----:B------:R-:W-:Y:S01]  /*11d0*/  @!PT LDS RZ, [RZ] ;  /* 0x00000000fffff984 */ /* 0x000fe20000000800 */
[----:B------:R-:W-:Y:S01]  /*11e0*/  @!PT LDS RZ, [RZ] ;  /* 0x00000000fffff984 */ /* 0x000fe20000000800 */
[----:B------:R-:W-:Y:S04]  /*11f0*/  LDGSTS.E.BYPASS.128 [R57], desc[UR20][R14.64+0x40], !P0 ;  /* 0x000000400e397fae */ /* 0x000fe8000c101c54 */
[----:B------:R-:W0:Y:S04]  /*1200*/  LDGDEPBAR ;  /* 0x00000000000079af */ /* 0x000e280000000000 */
[----:B------:R-:W-:Y:S04]  /*1210*/  LDGSTS.E.BYPASS.128 [R61], desc[UR20][R16.64+0x40], !P0 ;  /* 0x00000040103d7fae */ /* 0x000fe8000c101c54 */
[----:B------:R2:W-:Y:S04]  /*1220*/  LDGSTS.E.BYPASS.128 [R59], desc[UR20][R18.64+0x40], !P0 ;  /* 0x00000040123b7fae */ /* 0x0005e8000c101c54 */
[----:B------:R-:W0:Y:S01]  /*1230*/  LDGDEPBAR ;  /* 0x00000000000079af */ /* 0x000e220000000000 */
[----:B------:R-:W-:-:S04]  /*1240*/  DEPBAR.LE SB0, 0x4 ;  /* 0x000081000000791a */ /* 0x000fc80000000000 */
[----:B------:R-:W-:Y:S06]  /*1250*/  BAR.SYNC.DEFER_BLOCKING 0x0 ;  /* 0x0000000000007b1d */ /* 0x000fec0000010000 */
[----:B------:R-:W-:-:S06]  /*1260*/  WARPGROUP.ARRIVE ;  /* 0x00000000000079c5 */ /* 0x000fcc0000000000 */
[----:B------:R-:W-:Y:S01]  /*1270*/  HGMMA.64x64x16.F32.BF16 R24, gdesc[UR12], R24 ;  /* 0x00e000000c1879f0 */ /* 0x000fe20008701818 */
[----:B------:R-:W-:Y:S01]  /*1280*/  UMOV UR12, UR4 ;  /* 0x00000004000c7c82 */ /* 0x000fe20008000000 */
[----:B------:R-:W-:Y:S01]  /*1290*/  UIADD3 UR4, UR16, 0x1, URZ ;  /* 0x0000000110047890 */ /* 0x000fe2000fffe03f */
[----:B------:R-:W-:Y:S01]  /*12a0*/  IADD3 R22, P0, R22, UR12, RZ ;  /* 0x0000000c16167c10 */ /* 0x000fe2000ff1e0ff */
[----:B------:R-:W-:Y:S02]  /*12b0*/  UIADD3.64 UR12, UR10, UR8, URZ ;  /* 0x000000080a0c7297 */ /* 0x000fe4000fffe03f */
[----:B------:R-:W-:Y:S01]  /*12c0*/  UISETP.GE.AND UP0, UPT, UR4, 0x4, UPT ;  /* 0x000000040400788c */ /* 0x000fe2000bf06270 */
[----:B------:R-:W-:Y:S02]  /*12d0*/  IADD3.X R23, R23, UR5, RZ, P0, !PT ;  /* 0x0000000517177c10 */ /* 0x000fe400087fe4ff */
[----:B------:R-:W-:Y:S01]  /*12e0*/  R2UR UR14, R22 ;  /* 0x00000000160e72ca */ /* 0x000fe200000e0000 */
[----:B------:R-:W-:Y:S01]  /*12f0*/  VIADD R22, R56, 0x1 ;  /* 0x0000000138167836 */ /* 0x000fe20000000000 */
[----:B------:R-:W-:Y:S01]  /*1300*/  R2UR UR15, R23 ;  /* 0x00000000170f72ca */ /* 0x000fe200000e0000 */
[C---:B------:R-:W-:Y:S01]  /*1310*/  VIADD R23, R9.reuse, 0x60 ;  /* 0x0000006009177836 */ /* 0x040fe20000000000 */
[----:B------:R-:W-:Y:S01]  /*1320*/  USEL UR18, UR4, URZ, !UP0 ;  /* 0x0000003f04127287 */ /* 0x000fe2000c000000 */
[----:B------:R-:W-:Y:S01]  /*1330*/  VIADD R9, R9, 0x80 ;  /* 0x0000008009097836 */ /* 0x000fe20000000000 */
[----:B------:R-:W-:-:S02]  /*1340*/  ISETP.GE.AND P1, PT, R22, 0x4, PT ;  /* 0x000000041600780c */ /* 0x000fc40003f26270 */
[----:B------:R-:W-:Y:S01]  /*1350*/  ISETP.GE.U32.AND P0, PT, R23, 0xba0, PT ;  /* 0x00000ba01700780c */ /* 0x000fe20003f06070 */
[----:B------:R-:W-:Y:S01]  /*1360*/  ULEA UR4, UR18, UR22, 0xd ;  /* 0x0000001612047291 */ /* 0x000fe2000f8e683f */
[----:B------:R-:W-:Y:S01]  /*1370*/  SEL R22, R22, RZ, !P1 ;  /* 0x000000ff16167207 */ /* 0x000fe20004800000 */
[----:B------:R-:W-:Y:S01]  /*1380*/  ULEA UR5, UR18, UR6, 0xc ;  /* 0x0000000612057291 */ /* 0x000fe2000f8e603f */
[----:B------:R-:W-:Y:S01]  /*1390*/  IMAD.MOV.U32 R23, RZ, RZ, R10 ;  /* 0x000000ffff177224 */ /* 0x000fe200078e000a */
[----:B------:R-:W-:Y:S01]  /*13a0*/  USHF.R.U32.HI UR4, URZ, 0x4, UR4 ;  /* 0x000000043f047899 */ /* 0x000fe20008011604 */
[C---:B--2---:R-:W-:Y:S01]  /*13b0*/  LEA R59, R22.reuse, UR22, 0xd ;  /* 0x00000016163b7c11 */ /* 0x044fe2000f8e68ff */
[C---:B------:R-:W-:Y:S01]  /*13c0*/  IMAD R57, R22.reuse, 0x1000, R7 ;  /* 0x0000100016397824 */ /* 0x040fe200078e0207 */
[----:B------:R-:W-:Y:S01]  /*13d0*/  USHF.R.U32.HI UR5, URZ, 0x4, UR5 ;  /* 0x000000043f057899 */ /* 0x000fe20008011605 */
[----:B------:R-:W-:Y:S01]  /*13e0*/  VIADD R22, R22, 0x1 ;  /* 0x0000000116167836 */ /* 0x000fe20000000000 */
[----:B------:R-:W-:Y:S01]  /*13f0*/  ULOP3.LUT UR4, UR4, 0x3fff, URZ, 0xc0, !UPT ;  /* 0x00003fff04047892 */ /* 0x000fe2000f8ec03f */
[--C-:B------:R-:W-:Y:S01]  /*1400*/  IMAD R61, R4, 0x2, R59.reuse ;  /* 0x00000002043d7824 */ /* 0x100fe200078e023b */
[----:B------:R-:W-:Y:S01]  /*1410*/  ULOP3.LUT UR16, UR5, 0x3fff, URZ, 0xc0, !UPT ;  /* 0x00003fff05107892 */ /* 0x000fe2000f8ec03f */
[----:B------:R-:W-:Y:S01]  /*1420*/  IMAD R59, R6, 0x2, R59 ;  /* 0x00000002063b7824 */ /* 0x000fe200078e023b */
[C---:B------:R-:W-:Y:S01]  /*1430*/  ISETP.GE.AND P1, PT, R22.reuse, 0x4, PT ;  /* 0x000000041600780c */ /* 0x040fe20003f26270 */
[----:B------:R-:W-:Y:S01]  /*1440*/  UMOV UR5, URZ ;  /* 0x0000003f00057c82 */ /* 0x000fe20008000000 */
[----:B------:R-:W-:Y:S01]  /*1450*/  UIADD3 UR16, UP0, UR7, UR16, URZ ;  /* 0x0000001007107290 */ /* 0x000fe2000ff1e03f */
[----:B------:R-:W-:Y:S01]  /*1460*/  IADD3 R56, P3, R14, 0x100, RZ ;  /* 0x000001000e387810 */ /* 0x000fe20007f7e0ff */
[----:B------:R-:W-:Y:S01]  /*1470*/  UMOV UR10, UR4 ;  /* 0x00000004000a7c82 */ /* 0x000fe20008000000 */
[----:B------:R-:W-:Y:S01]  /*1480*/  UMOV UR7, UR5 ;  /* 0x0000000500077c82 */ /* 0x000fe20008000000 */
[----:B------:R-:W-:Y:S01]  /*1490*/  UIADD3.X UR17, URZ, URZ, URZ, UP0, !UPT ;  /* 0x0000003f3f117290 */ /* 0x000fe200087fe43f */
[----:B------:R-:W-:-:S02]  /*14a0*/  SEL R58, R22, RZ, !P1 ;  /* 0x000000ff163a7207 */ /* 0x000fc40004800000 */
[----:B------:R-:W-:Y:S01]  /*14b0*/  IADD3 R22, P2, R16, 0x100, RZ ;  /* 0x0000010010167810 */ /* 0x000fe20007f5e0ff */
[----:B------:R-:W-:Y:S01]  /*14c0*/  UIADD3.64 UR8, UR16, UR8, URZ ;  /* 0x0000000810087297 */ /* 0x000fe2000fffe03f */
[----:B------:R-:W-:Y:S01]  /*14d0*/  HGMMA.64x64x16.F32.BF16 R24, gdesc[UR12], R24, gsb0 ;  /* 0x00e000000c1879f0 */ /* 0x000fe20008001818 */
[----:B------:R-:W-:Y:S02]  /*14e0*/  ULOP3.LUT UR12, UR16, 0x1000000, URZ, 0xfc, !UPT ;  /* 0x01000000100c7892 */ /* 0x000fe4000f8efc3f */
[----:B------:R-:W-:Y:S01]  /*14f0*/  ULOP3.LUT UR13, UR17, 0x80000020, URZ, 0xfc, !UPT ;  /* 0x80000020110d7892 */ /* 0x000fe2000f8efc3f */
[----:B------:R-:W-:Y:S02]  /*1500*/  WARPGROUP.DEPBAR.LE gsb0, 0x1 ;  /* 0x00008000000079c5 */ /* 0x000fe40000010100 */
[----:B------:R-:W-:Y:S06]  /*1510*/  BAR.SYNC.DEFER_BLOCKING 0x0 ;  /* 0x0000000000007b1d */ /* 0x000fec0000010000 */
[----:B------:R-:W-:Y:S01]  /*1520*/  @!PT LDS RZ, [RZ] ;  /* 0x00000000fffff984 */ /* 0x000fe20000000800 */
[----:B------:R-:W-:Y:S01]  /*1530*/  @!PT LDS RZ, [RZ] ;  /* 0x00000000fffff984 */ /* 0x000fe20000000800 */
[----:B------:R-:W-:Y:S01]  /*1540*/  @!PT LDS RZ, [RZ] ;  /* 0x00000000fffff984 */ /* 0x000fe20000000800 */
[----:B------:R2:W-:Y:S04]  /*1550*/  LDGSTS.E.BYPASS.128 [R57], desc[UR20][R14.64+0x80], !P0 ;  /* 0x000000800e397fae */ /* 0x0005e8000c101c54 */
[----:B------:R-:W0:Y:S04]  /*1560*/  LDGDEPBAR ;  /* 0x00000000000079af */ /* 0x000e280000000000 */
[----:B------:R-:W-:Y:S04]  /*1570*/  LDGSTS.E.BYPASS.128 [R61], desc[UR20][R16.64+0x80], !P0 ;  /* 0x00000080103d7fae */ /* 0x000fe8000c101c54 */
[----:B------:R3:W-:Y:S01]  /*1580*/  LDGSTS.E.BYPASS.128 [R59], desc[UR20][R18.64+0x80], !P0 ;  /* 0x00000080123b7fae */ /* 0x0007e2000c101c54 */
[----:B------:R-:W-:Y:S01]  /*1590*/  IADD3 R10, P0, R23, UR10, RZ ;  /* 0x0000000a170a7c10 */ /* 0x000fe2000ff1e0ff */
[----:B--2---:R-:W-:Y:S01]  /*15a0*/  IMAD.X R57, RZ, RZ, R17, P2 ;  /* 0x000000ffff397224 */ /* 0x004fe200010e0611 */
[----:B------:R-:W-:Y:S01]  /*15b0*/  IADD3 R23, P1, R18, 0x100, RZ ;  /* 0x0000010012177810 */ /* 0x000fe20007f3e0ff */
[----:B------:R-:W0:Y:S01]  /*15c0*/  LDGDEPBAR ;  /* 0x00000000000079af */ /* 0x000e220000000000 */
[----:B------:R-:W-:Y:S01]  /*15d0*/  IADD3.X R11, R11, UR7, RZ, P0, !PT ;  /* 0x000000070b0b7c10 */ /* 0x000fe200087fe4ff */
[----:B------:R-:W-:Y:S01]  /*15e0*/  UMOV UR7, UR4 ;  /* 0x0000000400077c82 */ /* 0x000fe20008000000 */
[----:B------:R-:W-:Y:S01]  /*15f0*/  R2UR UR14, R10 ;  /* 0x000000000a0e72ca */ /* 0x000fe200000e0000 */
[----:B------:R-:W-:Y:S01]  /*1600*/  IMAD.MOV.U32 R10, RZ, RZ, R12 ;  /* 0x000000ffff0a7224 */ /* 0x000fe200078e000c */
[----:B------:R-:W-:Y:S01]  /*1610*/  R2UR UR15, R11 ;  /* 0x000000000b0f72ca */ /* 0x000fe200000e0000 */
[----:B------:R-:W-:Y:S01]  /*1620*/  UMOV UR4, UR18 ;  /* 0x0000001200047c82 */ /* 0x000fe20008000000 */
[----:B------:R-:W-:-:S02]  /*1630*/  IMAD.X R60, RZ, RZ, R19, P1 ;  /* 0x000000ffff3c7224 */ /* 0x000fc400008e0613 */
[----:B------:R-:W-:Y:S01]  /*1640*/  IADD3 R10, P0, R10, UR7, RZ ;  /* 0x000000070a0a7c10 */ /* 0x000fe2000ff1e0ff */
[----:B---3--:R-:W-:-:S03]  /*1650*/  IMAD.X R59, RZ, RZ, R15, P3 ;  /* 0x000000ffff3b7224 */ /* 0x008fc600018e060f */
[----:B------:R-:W-:Y:S02]  /*1660*/  IADD3.X R11, R13, UR5, RZ, P0, !PT ;  /* 0x000000050d0b7c10 */ /* 0x000fe400087fe4ff */
[----:B------:R-:W-:Y:S02]  /*1670*/  R2UR UR10, R10 ;  /* 0x000000000a0a72ca */ /* 0x000fe400000e0000 */
[----:B------:R-:W-:Y:S01]  /*1680*/  R2UR UR11, R11 ;  /* 0x000000000b0b72ca */ /* 0x000fe200000e0000 */
[C---:B------:R-:W-:Y:S01]  /*1690*/  IMAD R11, R58.reuse, 0x1000, R7 ;  /* 0x000010003a0b7824 */ /* 0x040fe200078e0207 */
[----:B------:R-:W-:Y:S02]  /*16a0*/  ISETP.GE.U32.AND P0, PT, R9, 0xba0, PT ;  /* 0x00000ba00900780c */ /* 0x000fe40003f06070 */
[----:B------:R-:W-:Y:S01]  /*16b0*/  LEA R13, R58, UR22, 0xd ;  /* 0x000000163a0d7c11 */ /* 0x000fe2000f8e68ff */
[----:B------:R-:W-:-:S04]  /*16c0*/  DEPBAR.LE SB0, 0x4 ;  /* 0x000081000000791a */ /* 0x000fc80000000000 */
[----:B------:R-:W-:Y:S01]  /*16d0*/  BAR.SYNC.DEFER_BLOCKING 0x0 ;  /* 0x0000000000007b1d */ /* 0x000fe20000010000 */
[--C-:B------:R-:W-:Y:S02]  /*16e0*/  IMAD R61, R4, 0x2, R13.reuse ;  /* 0x00000002043d7824 */ /* 0x100fe400078e020d */
[----:B------:R-:W-:-:S03]  /*16f0*/  IMAD R13, R6, 0x2, R13 ;  /* 0x00000002060d7824 */ /* 0x000fc600078e020d */
[----:B------:R-:W-:-:S06]  /*1700*/  WARPGROUP.ARRIVE ;  /* 0x00000000000079c5 */ /* 0x000fcc0000000000 */
[----:B------:R-:W-:Y:S04]  /*1710*/  HGMMA.64x64x16.F32.BF16 R24, gdesc[UR12], R24 ;  /* 0x00e000000c1879f0 */ /* 0x000fe80008701818 */
[----:B------:R-:W-:Y:S03]  /*1720*/  HGMMA.64x64x16.F32.BF16 R24, gdesc[UR8], R24, gsb0 ;  /* 0x00e00000081879f0 */ /* 0x000fe60008001818 */
[----:B------:R-:W-:Y:S02]  /*1730*/  WARPGROUP.DEPBAR.LE gsb0, 0x1 ;  /* 0x00008000000079c5 */ /* 0x000fe40000010100 */
[----:B------:R-:W-:Y:S06]  /*1740*/  BAR.SYNC.DEFER_BLOCKING 0x0 ;  /* 0x0000000000007b1d */ /* 0x000fec0000010000 */
[----:B------:R-:W-:Y:S01]  /*1750*/  @!PT LDS RZ, [RZ] ;  /* 0x00000000fffff984 */ /* 0x000fe20000000800 */
[----:B------:R-:W-:Y:S01]  /*1760*/  @!PT LDS RZ, [RZ] ;  /* 0x00000000fffff984 */ /* 0x000fe20000000800 */
[----:B------:R-:W-:Y:S01]  /*1770*/  @!PT LDS RZ, [RZ] ;  /* 0x00000000fffff984 */ /* 0x000fe20000000800 */
[----:B------:R2:W-:Y:S04]  /*1780*/  LDGSTS.E.BYPASS.128 [R11], desc[UR20][R14.64+0xc0], !P0 ;  /* 0x000000c00e0b7fae */ /* 0x0005e8000c101c54 */
[----:B------:R-:W0:Y:S04]  /*1790*/  LDGDEPBAR ;  /* 0x00000000000079af */ /* 0x000e280000000000 */
[----:B------:R2:W-:Y:S04]  /*17a0*/  LDGSTS.E.BYPASS.128 [R61], desc[UR20][R16.64+0xc0], !P0 ;  /* 0x000000c0103d7fae */ /* 0x0005e8000c101c54 */
[----:B------:R2:W-:Y:S01]  /*17b0*/  LDGSTS.E.BYPASS.128 [R13], desc[UR20][R18.64+0xc0], !P0 ;  /* 0x000000c0120d7fae */ /* 0x0005e2000c101c54 */
[----:B------:R-:W-:-:S03]  /*17c0*/  ISETP.GE.U32.AND P0, PT, R9, 0xbe0, PT ;  /* 0x00000be00900780c */ /* 0x000fc60003f06070 */
[----:B------:R-:W0:Y:S10]  /*17d0*/  LDGDEPBAR ;  /* 0x00000000000079af */ /* 0x000e340000000000 */
[----:B--2---:R-:W-:Y:S05]  /*17e0*/  @!P0 BRA `(.L_x_0) ;  /* 0xfffffff000488947 */ /* 0x004fea000383ffff */
[----:B------:R-:W-:Y:S02]  /*17f0*/  WARPGROUP.DEPBAR.LE gsb0, 0x0 ;  /* 0x00008000000079c5 */ /* 0x000fe40000010000 */
[----:B------:R-:W-:-:S04]  /*1800*/  DEPBAR.LE SB0, 0x0 ;  /* 0x000080000000791a */ /* 0x000fc80000000000 */
[C---:B------:R-:W-:Y:S01]  /*1810*/  IMAD.SHL.U32 R4, R21.reuse, 0x10, RZ ;  /* 0x0000001015047824 */ /* 0x040fe200078e00ff */
[--C-:B------:R-:W-:Y:S01]  /*1820*/  SHF.R.U32.HI R8, RZ, 0x4, R0.reuse ;  /* 0x00000004ff087819 */ /* 0x100fe20000011600 */
[----:B------:R-:W-:Y:S01]  /*1830*/  IMAD.SHL.U32 R21, R21, 0x2, RZ ;  /* 0x0000000215157824 */ /* 0x000fe200078e00ff */
[----:B------:R-:W-:Y:S02]  /*1840*/  SHF.R.U32.HI R6, RZ, 0x1, R0 ;  /* 0x00000001ff067819 */ /* 0x000fe40000011600 */
[----:B------:R-:W-:Y:S02]  /*1850*/  LOP3.LUT R7, R4, 0x30, RZ, 0xc0, !PT ;  /* 0x0000003004077812 */ /* 0x000fe400078ec0ff */
[----:B------:R-:W-:Y:S02]  /*1860*/  SGXT.U32 R4, R8, 0x1 ;  /* 0x000000010804781a */ /* 0x000fe40000000000 */
[----:B------:R-:W-:Y:S02]  /*1870*/  LOP3.LUT R6, R6, 0x48, RZ, 0xc0, !PT ;  /* 0x0000004806067812 */ /* 0x000fe400078ec0ff */
[----:B------:R-:W-:-:S02]  /*1880*/  LOP3.LUT R7, R7, 0xf, R0, 0xf8, !PT ;  /* 0x0000000f07077812 */ /* 0x000fc400078ef800 */
[----:B------:R-:W-:Y:S02]  /*1890*/  LOP3.LUT R21, R4, 0xe, R21, 0xf8, !PT ;  /* 0x0000000e04157812 */ /* 0x000fe400078ef815 */
[----:B------:R-:W-:Y:S01]  /*18a0*/  LOP3.LUT R4, R5, 0x78, RZ, 0xc0, !PT ;  /* 0x0000007805047812 */ /* 0x000fe200078ec0ff */
[----:B------:R-:W-:Y:S01]  /*18b0*/  IMAD R6, R7, 0x88, R6 ;  /* 0x0000008807067824 */ /* 0x000fe200078e0206 */
[----:B------:R-:W-:Y:S02]  /*18c0*/  F2FP.BF16.F32.PACK_AB R24, R25, R24 ;  /* 0x000000181918723e */ /* 0x000fe400000010ff */
[----:B------:R-:W-:Y:S01]  /*18d0*/  F2FP.BF16.F32.PACK_AB R25, R27, R26 ;  /* 0x0000001a1b19723e */ /* 0x000fe200000010ff */
[----:B------:R-:W-:Y:S01]  /*18e0*/  IMAD R21, R21, 0x88, R4 ;  /* 0x0000008815157824 */ /* 0x000fe200078e0204 */
[----:B------:R-:W-:Y:S02]  /*18f0*/  F2FP.BF16.F32.PACK_AB R32, R33, R32 ;  /* 0x000000202120723e */ /* 0x000fe400000010ff */
[----:B------:R-:W-:-:S02]  /*1900*/  F2FP.BF16.F32.PACK_AB R26, R29, R28 ;  /* 0x0000001c1d1a723e */ /* 0x000fc400000010ff */
[----:B------:R-:W-:Y:S02]  /*1910*/  F2FP.BF16.F32.PACK_AB R27, R31, R30 ;  /* 0x0000001e1f1b723e */ /* 0x000fe400000010ff */
[----:B------:R-:W-:Y:S02]  /*1920*/  F2FP.BF16.F32.PACK_AB R33, R35, R34 ;  /* 0x000000222321723e */ /* 0x000fe400000010ff */
[----:B------:R-:W-:Y:S02]  /*1930*/  F2FP.BF16.F32.PACK_AB R40, R41, R40 ;  /* 0x000000282928723e */ /* 0x000fe400000010ff */
[----:B------:R-:W-:Y:S01]  /*1940*/  LEA R4, R6, UR6, 0x1 ;  /* 0x0000000606047c11 */ /* 0x000fe2000f8e08ff */
[----:B------:R-:W-:Y:S01]  /*1950*/  BAR.SYNC.DEFER_BLOCKING 0x0 ;  /* 0x0000000000007b1d */ /* 0x000fe20000010000 */
[----:B------:R-:W-:Y:S02]  /*1960*/  F2FP.BF16.F32.PACK_AB R34, R37, R36 ;  /* 0x000000242522723e */ /* 0x000fe400000010ff */
[----:B------:R-:W-:-:S02]  /*1970*/  F2FP.BF16.F32.PACK_AB R35, R39, R38 ;  /* 0x000000262723723e */ /* 0x000fc400000010ff */
[----:B------:R-:W-:-:S03]  /*1980*/  F2FP.BF16.F32.PACK_AB R41, R43, R42 ;  /* 0x0000002a2b29723e */ /* 0x000fc600000010ff */
[----:B------:R-:W2:Y:S01]  /*1990*/  LDC.64 R6, c[0x0][0x220] ;  /* 0x00008800ff067b82 */ /* 0x000ea20000000a00 */
[----:B------:R-:W-:Y:S02]  /*19a0*/  F2FP.BF16.F32.PACK_AB R48, R49, R48 ;  /* 0x000000303130723e */ /* 0x000fe400000010ff */
[----:B------:R-:W-:Y:S02]  /*19b0*/  F2FP.BF16.F32.PACK_AB R42, R45, R44 ;  /* 0x0000002c2d2a723e */ /* 0x000fe400000010ff */
[----:B------:R-:W-:Y:S02]  /*19c0*/  F2FP.BF16.F32.PACK_AB R43, R47, R46 ;  /* 0x0000002e2f2b723e */ /* 0x000fe400000010ff */
[----:B------:R-:W-:Y:S02]  /*19d0*/  F2FP.BF16.F32.PACK_AB R49, R51, R50 ;  /* 0x000000323331723e */ /* 0x000fe400000010ff */
[----:B------:R-:W-:Y:S02]  /*19e0*/  F2FP.BF16.F32.PACK_AB R50, R53, R52 ;  /* 0x000000343532723e */ /* 0x000fe400000010ff */
[----:B------:R-:W-:-:S02]  /*19f0*/  F2FP.BF16.F32.PACK_AB R51, R55, R54 ;  /* 0x000000363733723e */ /* 0x000fc400000010ff */
[----:B------:R-:W-:Y:S02]  /*1a00*/  LEA R22, R21, UR6, 0x1 ;  /* 0x0000000615167c11 */ /* 0x000fe4000f8e08ff */
[----:B------:R-:W-:Y:S02]  /*1a10*/  SHF.R.U32.HI R0, RZ, 0x4, R0 ;  /* 0x00000004ff007819 */ /* 0x000fe40000011600 */
[----:B------:R-:W-:Y:S01]  /*1a20*/  LOP3.LUT R2, R2, 0x78, R5, 0xf8, !PT ;  /* 0x0000007802027812 */ /* 0x000fe200078ef805 */
[----:B------:R-:W-:Y:S01]  /*1a30*/  STSM.16.M88.4 [R4], R24 ;  /* 0x0000001804007844 */ /* 0x000fe20000000200 */
[----:B------:R-:W-:Y:S02]  /*1a40*/  SGXT.U32 R0, R0, 0x4 ;  /* 0x000000040000781a */ /* 0x000fe40000000000 */
[----:B------:R-:W-:Y:S01]  /*1a50*/  ISETP.GE.AND P0, PT, R2, 0x3000, PT ;  /* 0x000030000200780c */ /* 0x000fe20003f06270 */
[----:B------:R-:W-:Y:S01]  /*1a60*/  STSM.16.M88.4 [R4+0x20], R32 ;  /* 0x0000202004007844 */ /* 0x000fe20000000200 */
[----:B------:R-:W-:-:S03]  /*1a70*/  LOP3.LUT R3, R0, R3, RZ, 0xfc, !PT ;  /* 0x0000000300037212 */ /* 0x000fc600078efcff */
[----:B------:R-:W-:Y:S01]  /*1a80*/  STSM.16.M88.4 [R4+0x40], R40 ;  /* 0x0000402804007844 */ /* 0x000fe20000000200 */
[C---:B------:R-:W-:Y:S01]  /*1a90*/  LOP3.LUT R0, R3.reuse, 0x20, RZ, 0xfc, !PT ;  /* 0x0000002003007812 */ /* 0x040fe200078efcff */
[C---:B------:R-:W-:Y:S01]  /*1aa0*/  IMAD R23, R3.reuse, 0x3000, R2 ;  /* 0x0000300003177824 */ /* 0x040fe200078e0202 */
[----:B------:R-:W-:Y:S01]  /*1ab0*/  ISETP.LT.AND P3, PT, R3, 0x1000, !P0 ;  /* 0x000010000300780c */ /* 0x000fe20004761270 */
[----:B------:R3:W-:Y:S01]  /*1ac0*/  STSM.16.M88.4 [R4+0x60], R48 ;  /* 0x0000603004007844 */ /* 0x0007e20000000200 */
[----:B------:R-:W-:Y:S01]  /*1ad0*/  BAR.SYNC.DEFER_BLOCKING 0x0 ;  /* 0x0000000000007b1d */ /* 0x000fe20000010000 */
[----:B------:R-:W-:Y:S01]  /*1ae0*/  ISETP.LT.AND P1, PT, R0, 0x1000, !P0 ;  /* 0x000010000000780c */ /* 0x000fe20004721270 */
[C---:B------:R-:W-:Y:S02]  /*1af0*/  VIADD R5, R23.reuse, 0x30000 ;  /* 0x0003000017057836 */ /* 0x040fe40000000000 */
[----:B------:R-:W-:-:S04]  /*1b00*/  VIADD R21, R23, 0x60000 ;  /* 0x0006000017157836 */ /* 0x000fc80000000000 */
[--C-:B--2---:R-:W-:Y:S01]  /*1b10*/  IMAD.WIDE R20, R21, 0x2, R6.reuse ;  /* 0x0000000215147825 */ /* 0x104fe200078e0206 */
[C---:B---3--:R-:W-:Y:S02]  /*1b20*/  LOP3.LUT R4, R3.reuse, 0x10, RZ, 0xfc, !PT ;  /* 0x0000001003047812 */ /* 0x048fe400078efcff */
[----:B------:R-:W-:Y:S02]  /*1b30*/  LOP3.LUT R3, R3, 0x30, RZ, 0xfc, !PT ;  /* 0x0000003003037812 */ /* 0x000fe400078efcff */
[----:B------:R-:W-:Y:S01]  /*1b40*/  ISETP.LT.AND P2, PT, R4, 0x1000, !P0 ;  /* 0x000010000400780c */ /* 0x000fe20004741270 */
[----:B------:R-:W-:Y:S01]  /*1b50*/  IMAD.WIDE R4, R5, 0x2, R6 ;  /* 0x0000000205047825 */ /* 0x000fe200078e0206 */
[----:B------:R-:W-:-:S03]  /*1b60*/  ISETP.LT.AND P0, PT, R3, 0x1000, !P0 ;  /* 0x000010000300780c */ /* 0x000fc60004701270 */
[----:B------:R-:W-:Y:S01]  /*1b70*/  IMAD.WIDE R2, R23, 0x2, R6 ;  /* 0x0000000217027825 */ /* 0x000fe200078e0206 */
[----:B------:R-:W2:Y:S04]  /*1b80*/  LDS.128 R16, [R22] ;  /* 0x0000000016107984 */ /* 0x000ea80000000c00 */
[----:B------:R-:W3:Y:S04]  /*1b90*/  LDS.128 R12, [R22+0x1100] ;  /* 0x00110000160c7984 */ /* 0x000ee80000000c00 */
[----:B------:R-:W4:Y:S04]  /*1ba0*/  LDS.128 R8, [R22+0x2200] ;  /* 0x0022000016087984 */ /* 0x000f280000000c00 */
[----:B--2---:R2:W-:Y:S04]  /*1bb0*/  @P3 STG.E.128 desc[UR20][R2.64], R16 ;  /* 0x0000001002003986 */ /* 0x0045e8000c101d14 */
[----:B---3--:R2:W-:Y:S04]  /*1bc0*/  @P2 STG.E.128 desc[UR20][R4.64], R12 ;  /* 0x0000000c04002986 */ /* 0x0085e8000c101d14 */
[----:B----4-:R2:W-:Y:S01]  /*1bd0*/  @P1 STG.E.128 desc[UR20][R20.64], R8 ;  /* 0x0000000814001986 */ /* 0x0105e2000c101d14 */
[----:B------:R-:W-:Y:S05]  /*1be0*/  @!P0 EXIT ;  /* 0x000000000000894d */ /* 0x000fea0003800000 */
[----:B--2---:R-:W1:Y:S01]  /*1bf0*/  LDS.128 R8, [R22+0x3300] ;  /* 0x0033000016087984 */ /* 0x004e620000000c00 */
[----:B------:R-:W-:-:S04]  /*1c00*/  VIADD R23, R23, 0x90000 ;  /* 0x0009000017177836 */ /* 0x000fc80000000000 */
[----:B------:R-:W-:-:S05]  /*1c10*/  IMAD.WIDE R6, R23, 0x2, R6 ;  /* 0x0000000217067825 */ /* 0x000fca00078e0206 */
[----:B-1----:R-:W-:Y:S01]  /*1c20*/  STG.E.128 desc[UR20][R6.64], R8 ;  /* 0x0000000806007986 */ /* 0x002fe2000c101d14 */
[----:B------:R-:W-:Y:S05]  /*1c30*/  EXIT ;  /* 0x000000000000794d */ /* 0x000fea0003800000 */
.L_x_1:
[----:B------:R-:W-:-:S00]  /*1c40*/  BRA `(.L_x_1) ;  /* 0xfffffffc00fc7947 */ /* 0x000fc0000383ffff */
[----:B------:R-:W-:-:S00]  /*1c50*/  NOP ;  /* 0x0000000000007918 */ /* 0x000fc00000000000 */
        /* <DEDUP_REMOVED lines=10> */
.L_x_2:


//--------------------- .nv.shared.triton_mm      --------------------------
	.section	.nv.shared.triton_mm,"aw",@nobits
	.sectionflags	@""
	.align	16
	.zero		1024


//--------------------- .nv.constant0.triton_mm   --------------------------
	.section	.nv.constant0.triton_mm,"a",@progbits
	.sectionflags	@""
	.align	4
.nv.constant0.triton_mm:
	.zero		552
